	.headerflags	@"EF_CUDA_TEXMODE_UNIFIED EF_CUDA_64BIT_ADDRESS EF_CUDA_ACCELERATORS EF_CUDA_SM90 EF_CUDA_VIRTUAL_SM(EF_CUDA_SM90)"
	.elftype	@"ET_EXEC"


//--------------------- .nv.info                  --------------------------
	.section	.nv.info,"",@"SHT_CUDA_INFO"
	.align	4


	//----- nvinfo : EIATTR_REGCOUNT
	.align		4
        /*0000*/ 	.byte	0x04, 0x2f
        /*0002*/ 	.short	(.L_1 - .L_0)
	.align		4
.L_0:
        /*0004*/ 	.word	index@(triton_mm)
        /*0008*/ 	.word	0x0000005c


	//----- nvinfo : EIATTR_MIN_STACK_SIZE
	.align		4
.L_1:
        /*000c*/ 	.byte	0x04, 0x12
        /*000e*/ 	.short	(.L_3 - .L_2)
	.align		4
.L_2:
        /*0010*/ 	.word	index@(triton_mm)
        /*0014*/ 	.word	0x00000000


	//----- nvinfo : EIATTR_FRAME_SIZE
	.align		4
.L_3:
        /*0018*/ 	.byte	0x04, 0x11
        /*001a*/ 	.short	(.L_5 - .L_4)
	.align		4
.L_4:
        /*001c*/ 	.word	index@(triton_mm)
        /*0020*/ 	.word	0x00000000


	//----- nvinfo : EIATTR_MIN_STACK_SIZE
	.align		4
.L_5:
        /*0024*/ 	.byte	0x04, 0x12
        /*0026*/ 	.short	(.L_7 - .L_6)
	.align		4
.L_6:
        /*0028*/ 	.word	index@(triton_mm)
        /*002c*/ 	.word	0x00000000
.L_7:


//--------------------- .nv.info.triton_mm        --------------------------
	.section	.nv.info.triton_mm,"",@"SHT_CUDA_INFO"
	.sectionflags	@""
	.align	4


	//----- nvinfo : EIATTR_CUDA_API_VERSION
	.align		4
        /*0000*/ 	.byte	0x04, 0x37
        /*0002*/ 	.short	(.L_9 - .L_8)
.L_8:
        /*0004*/ 	.word	0x0000007c


	//----- nvinfo : EIATTR_KPARAM_INFO
	.align		4
.L_9:
        /*0008*/ 	.byte	0x04, 0x17
        /*000a*/ 	.short	(.L_11 - .L_10)
.L_10:
        /*000c*/ 	.word	0x00000000
        /*0010*/ 	.short	0x0002
        /*0012*/ 	.short	0x0010
        /*0014*/ 	.byte	0x00, 0xf0, 0x21, 0x00


	//----- nvinfo : EIATTR_KPARAM_INFO
	.align		4
.L_11:
        /*0018*/ 	.byte	0x04, 0x17
        /*001a*/ 	.short	(.L_13 - .L_12)
.L_12:
        /*001c*/ 	.word	0x00000000
        /*0020*/ 	.short	0x0001
        /*0022*/ 	.short	0x0008
        /*0024*/ 	.byte	0x00, 0xf0, 0x21, 0x00


	//----- nvinfo : EIATTR_KPARAM_INFO
	.align		4
.L_13:
        /*0028*/ 	.byte	0x04, 0x17
        /*002a*/ 	.short	(.L_15 - .L_14)
.L_14:
        /*002c*/ 	.word	0x00000000
        /*0030*/ 	.short	0x0000
        /*0032*/ 	.short	0x0000
        /*0034*/ 	.byte	0x00, 0xf0, 0x21, 0x00


	//----- nvinfo : EIATTR_SPARSE_MMA_MASK
	.align		4
.L_15:
        /*0038*/ 	.byte	0x03, 0x50
        /*003a*/ 	.short	0x0000


	//----- nvinfo : EIATTR_MAXREG_COUNT
	.align		4
        /*003c*/ 	.byte	0x03, 0x1b
        /*003e*/ 	.short	0x00ff


	//----- nvinfo : EIATTR_COOP_GROUP_MASK_REGIDS
	.align		4
        /*0040*/ 	.byte	0x04, 0x29
        /*0042*/ 	.short	(.L_17 - .L_16)


	//   ....[0]....
.L_16:
        /*0044*/ 	.word	0xffffffff


	//----- nvinfo : EIATTR_COOP_GROUP_INSTR_OFFSETS
	.align		4
.L_17:
        /*0048*/ 	.byte	0x04, 0x28
        /*004a*/ 	.short	(.L_19 - .L_18)


	//   ....[0]....
.L_18:
        /*004c*/ 	.word	0x00000930


	//----- nvinfo : EIATTR_EXIT_INSTR_OFFSETS
	.align		4
.L_19:
        /*0050*/ 	.byte	0x04, 0x1c
        /*0052*/ 	.short	(.L_21 - .L_20)


	//   ....[0]....
.L_20:
        /*0054*/ 	.word	0x000013f0


	//   ....[1]....
        /*0058*/ 	.word	0x00001440


	//----- nvinfo : EIATTR_MAX_THREADS
	.align		4
.L_21:
        /*005c*/ 	.byte	0x04, 0x05
        /*005e*/ 	.short	(.L_23 - .L_22)
.L_22:
        /*0060*/ 	.word	0x00000100
        /*0064*/ 	.word	0x00000001
        /*0068*/ 	.word	0x00000001


	//----- nvinfo : EIATTR_CBANK_PARAM_SIZE
	.align		4
.L_23:
        /*006c*/ 	.byte	0x03, 0x19
        /*006e*/ 	.short	0x0018


	//----- nvinfo : EIATTR_PARAM_CBANK
	.align		4
        /*0070*/ 	.byte	0x04, 0x0a
        /*0072*/ 	.short	(.L_25 - .L_24)
	.align		4
.L_24:
        /*0074*/ 	.word	index@(.nv.constant0.triton_mm)
        /*0078*/ 	.short	0x0210
        /*007a*/ 	.short	0x0018


	//----- nvinfo : EIATTR_SW_WAR
	.align		4
.L_25:
        /*007c*/ 	.byte	0x04, 0x36
        /*007e*/ 	.short	(.L_27 - .L_26)
.L_26:
        /*0080*/ 	.word	0x00000008
.L_27:


//--------------------- .nv.callgraph             --------------------------
	.section	.nv.callgraph,"",@"SHT_CUDA_CALLGRAPH"
	.align	4
	.sectionentsize	8
	.align		4
        /*0000*/ 	.word	0x00000000
	.align		4
        /*0004*/ 	.word	0xffffffff
	.align		4
        /*0008*/ 	.word	0x00000000
	.align		4
        /*000c*/ 	.word	0xfffffffe
	.align		4
        /*0010*/ 	.word	0x00000000
	.align		4
        /*0014*/ 	.word	0xfffffffd
	.align		4
        /*0018*/ 	.word	0x00000000
	.align		4
        /*001c*/ 	.word	0xfffffffc


//--------------------- .text.triton_mm           --------------------------
	.section	.text.triton_mm,"ax",@progbits
	.sectionflags	@"SHF_BARRIERS=1"
	.align	128
        .global         triton_mm
        .type           triton_mm,@function
        .size           triton_mm,(.L_x_2 - triton_mm)
        .other          triton_mm,@"STO_CUDA_ENTRY STV_DEFAULT"
triton_mm:
.text.triton_mm:
[----:B------:R-:W1:Y:S02]  /*0000*/  LDC R1, c[0x0][0x28] ;  /* 0x00000a00ff017b82 */ /* 0x000e640000000800 */
[----:B------:R-:W2:Y:S01]  /*0010*/  S2R R9, SR_CTAID.X ;  /* 0x0000000000097919 */ /* 0x000ea20000002500 */
[----:B------:R-:W-:Y:S01]  /*0020*/  IMAD.MOV.U32 R5, RZ, RZ, -0x8 ;  /* 0xfffffff8ff057424 */ /* 0x000fe200078e00ff */
[----:B------:R-:W3:Y:S01]  /*0030*/  S2UR UR5, SR_CgaCtaId ;  /* 0x00000000000579c3 */ /* 0x000ee20000008800 */
[----:B------:R-:W-:Y:S01]  /*0040*/  UMOV UR4, 0x400 ;  /* 0x0000040000047882 */ /* 0x000fe20000000000 */
[----:B------:R-:W-:Y:S01]  /*0050*/  ULDC.64 UR16, c[0x0][0x208] ;  /* 0x0000820000107ab9 */ /* 0x000fe20000000a00 */
[----:B------:R-:W-:Y:S02]  /*0060*/  CS2R R24, SRZ ;  /* 0x0000000000187805 */ /* 0x000fe4000001ff00 */
[----:B------:R-:W-:Y:S02]  /*0070*/  CS2R R26, SRZ ;  /* 0x00000000001a7805 */ /* 0x000fe4000001ff00 */
[----:B------:R-:W-:Y:S02]  /*0080*/  CS2R R28, SRZ ;  /* 0x00000000001c7805 */ /* 0x000fe4000001ff00 */
[----:B------:R-:W-:-:S02]  /*0090*/  CS2R R30, SRZ ;  /* 0x00000000001e7805 */ /* 0x000fc4000001ff00 */
[----:B------:R-:W-:Y:S01]  /*00a0*/  CS2R R32, SRZ ;  /* 0x0000000000207805 */ /* 0x000fe2000001ff00 */
[----:B------:R-:W4:Y:S01]  /*00b0*/  LDC.64 R14, c[0x0][0x218] ;  /* 0x00008600ff0e7b82 */ /* 0x000f220000000a00 */
[----:B------:R-:W-:Y:S02]  /*00c0*/  CS2R R34, SRZ ;  /* 0x0000000000227805 */ /* 0x000fe4000001ff00 */
[----:B------:R-:W-:Y:S02]  /*00d0*/  CS2R R36, SRZ ;  /* 0x0000000000247805 */ /* 0x000fe4000001ff00 */
[----:B------:R-:W-:Y:S02]  /*00e0*/  CS2R R38, SRZ ;  /* 0x0000000000267805 */ /* 0x000fe4000001ff00 */
[----:B------:R-:W-:Y:S02]  /*00f0*/  CS2R R40, SRZ ;  /* 0x0000000000287805 */ /* 0x000fe4000001ff00 */
[----:B------:R-:W-:-:S02]  /*0100*/  CS2R R42, SRZ ;  /* 0x00000000002a7805 */ /* 0x000fc4000001ff00 */
[----:B------:R-:W-:Y:S02]  /*0110*/  CS2R R44, SRZ ;  /* 0x00000000002c7805 */ /* 0x000fe4000001ff00 */
        /* <DEDUP_REMOVED lines=8> */
[----:B------:R-:W-:Y:S01]  /*01a0*/  CS2R R62, SRZ ;  /* 0x00000000003e7805 */ /* 0x000fe2000001ff00 */
[----:B---3--:R-:W-:Y:S01]  /*01b0*/  UPRMT UR5, UR5, 0x654, UR4 ;  /* 0x0000065405057896 */ /* 0x008fe20008000004 */
[----:B------:R-:W-:Y:S02]  /*01c0*/  CS2R R64, SRZ ;  /* 0x0000000000407805 */ /* 0x000fe4000001ff00 */
[----:B------:R-:W-:-:S02]  /*01d0*/  CS2R R66, SRZ ;  /* 0x0000000000427805 */ /* 0x000fc4000001ff00 */
[----:B------:R-:W-:Y:S02]  /*01e0*/  CS2R R68, SRZ ;  /* 0x0000000000447805 */ /* 0x000fe4000001ff00 */
[----:B------:R-:W-:Y:S02]  /*01f0*/  CS2R R70, SRZ ;  /* 0x0000000000467805 */ /* 0x000fe4000001ff00 */
[----:B------:R-:W-:Y:S01]  /*0200*/  CS2R R72, SRZ ;  /* 0x0000000000487805 */ /* 0x000fe2000001ff00 */
[----:B--2---:R-:W-:Y:S01]  /*0210*/  IMAD.HI R0, R9, 0x2aaaaaab, RZ ;  /* 0x2aaaaaab09007827 */ /* 0x004fe200078e02ff */
[----:B------:R-:W-:Y:S02]  /*0220*/  CS2R R74, SRZ ;  /* 0x00000000004a7805 */ /* 0x000fe4000001ff00 */
[----:B------:R-:W-:Y:S02]  /*0230*/  CS2R R76, SRZ ;  /* 0x00000000004c7805 */ /* 0x000fe4000001ff00 */
[----:B------:R-:W-:-:S02]  /*0240*/  CS2R R78, SRZ ;  /* 0x00000000004e7805 */ /* 0x000fc4000001ff00 */
[----:B------:R-:W-:Y:S02]  /*0250*/  CS2R R80, SRZ ;  /* 0x0000000000507805 */ /* 0x000fe4000001ff00 */
[----:B------:R-:W-:Y:S02]  /*0260*/  SHF.R.U32.HI R3, RZ, 0x1f, R0 ;  /* 0x0000001fff037819 */ /* 0x000fe40000011600 */
[----:B------:R-:W-:Y:S02]  /*0270*/  CS2R R82, SRZ ;  /* 0x0000000000527805 */ /* 0x000fe4000001ff00 */
[----:B------:R-:W-:Y:S02]  /*0280*/  CS2R R84, SRZ ;  /* 0x0000000000547805 */ /* 0x000fe4000001ff00 */
[----:B------:R-:W-:Y:S02]  /*0290*/  CS2R R86, SRZ ;  /* 0x0000000000567805 */ /* 0x000fe4000001ff00 */
[----:B------:R-:W-:Y:S01]  /*02a0*/  LEA.HI.SX32 R4, R0, R3, 0x1b ;  /* 0x0000000300047211 */ /* 0x000fe200078fdaff */
[----:B------:R-:W-:Y:S01]  /*02b0*/  UMOV UR4, URZ ;  /* 0x0000003f00047c82 */ /* 0x000fe20008000000 */
[----:B------:R-:W-:-:S03]  /*02c0*/  UMOV UR14, 0xffffffff ;  /* 0xffffffff000e7882 */ /* 0x000fc60000000000 */
[C---:B------:R-:W-:Y:S02]  /*02d0*/  IMAD R0, R4.reuse, R5, 0x20 ;  /* 0x0000002004007424 */ /* 0x040fe400078e0205 */
[----:B------:R-:W-:-:S03]  /*02e0*/  IMAD R6, R4, -0xc0, R9 ;  /* 0xffffff4004067824 */ /* 0x000fc600078e0209 */
[----:B------:R-:W-:Y:S02]  /*02f0*/  VIMNMX R5, R0, 0x8, PT ;  /* 0x0000000800057848 */ /* 0x000fe40003fe0100 */
[----:B------:R-:W-:Y:S02]  /*0300*/  IABS R10, R6 ;  /* 0x00000006000a7213 */ /* 0x000fe40000000000 */
[-C--:B------:R-:W-:Y:S02]  /*0310*/  IABS R8, R5.reuse ;  /* 0x0000000500087213 */ /* 0x080fe40000000000 */
[-C--:B------:R-:W-:Y:S02]  /*0320*/  IABS R11, R5.reuse ;  /* 0x00000005000b7213 */ /* 0x080fe40000000000 */
[----:B------:R-:W2:Y:S01]  /*0330*/  I2F.RP R0, R8 ;  /* 0x0000000800007306 */ /* 0x000ea20000209400 */
[----:B------:R-:W-:Y:S02]  /*0340*/  LOP3.LUT R6, R6, R5, RZ, 0x3c, !PT ;  /* 0x0000000506067212 */ /* 0x000fe400078e3cff */
[----:B------:R-:W-:-:S02]  /*0350*/  IMAD.MOV R11, RZ, RZ, -R11 ;  /* 0x000000ffff0b7224 */ /* 0x000fc400078e0a0b */
[----:B------:R-:W-:Y:S02]  /*0360*/  ISETP.GE.AND P3, PT, R6, RZ, PT ;  /* 0x000000ff0600720c */ /* 0x000fe40003f66270 */
[----:B------:R-:W-:Y:S01]  /*0370*/  LOP3.LUT R6, RZ, R5, RZ, 0x33, !PT ;  /* 0x00000005ff067212 */ /* 0x000fe200078e33ff */
[----:B--2---:R-:W2:Y:S02]  /*0380*/  MUFU.RCP R0, R0 ;  /* 0x0000000000007308 */ /* 0x004ea40000001000 */
[----:B--2---:R-:W-:Y:S01]  /*0390*/  VIADD R2, R0, 0xffffffe ;  /* 0x0ffffffe00027836 */ /* 0x004fe20000000000 */
[----:B------:R-:W-:-:S05]  /*03a0*/  IABS R0, R9 ;  /* 0x0000000900007213 */ /* 0x000fca0000000000 */
[----:B------:R2:W3:Y:S02]  /*03b0*/  F2I.FTZ.U32.TRUNC.NTZ R3, R2 ;  /* 0x0000000200037305 */ /* 0x0004e4000021f000 */
[----:B--2---:R-:W-:Y:S02]  /*03c0*/  IMAD.MOV.U32 R2, RZ, RZ, RZ ;  /* 0x000000ffff027224 */ /* 0x004fe400078e00ff */
[----:B---3--:R-:W-:-:S04]  /*03d0*/  IMAD.MOV R7, RZ, RZ, -R3 ;  /* 0x000000ffff077224 */ /* 0x008fc800078e0a03 */
[----:B------:R-:W-:-:S04]  /*03e0*/  IMAD R7, R7, R8, RZ ;  /* 0x0000000807077224 */ /* 0x000fc800078e02ff */
[----:B------:R-:W-:-:S06]  /*03f0*/  IMAD.HI.U32 R3, R3, R7, R2 ;  /* 0x0000000703037227 */ /* 0x000fcc00078e0002 */
[----:B------:R-:W-:-:S04]  /*0400*/  IMAD.HI.U32 R2, R3, R10, RZ ;  /* 0x0000000a03027227 */ /* 0x000fc800078e00ff */
[----:B------:R-:W-:Y:S02]  /*0410*/  IMAD R7, R2, R11, R10 ;  /* 0x0000000b02077224 */ /* 0x000fe400078e020a */
[----:B------:R-:W-:Y:S02]  /*0420*/  IMAD.MOV.U32 R10, RZ, RZ, R0 ;  /* 0x000000ffff0a7224 */ /* 0x000fe400078e0000 */
[----:B------:R-:W2:Y:S01]  /*0430*/  S2R R0, SR_TID.X ;  /* 0x0000000000007919 */ /* 0x000ea20000002100 */
[----:B------:R-:W-:Y:S01]  /*0440*/  ISETP.GT.U32.AND P2, PT, R8, R7, PT ;  /* 0x000000070800720c */ /* 0x000fe20003f44070 */
[----:B------:R-:W-:-:S04]  /*0450*/  IMAD.HI.U32 R3, R3, R10, RZ ;  /* 0x0000000a03037227 */ /* 0x000fc800078e00ff */
[----:B------:R-:W-:Y:S02]  /*0460*/  IMAD R3, R3, R11, R10 ;  /* 0x0000000b03037224 */ /* 0x000fe400078e020a */
[----:B------:R-:W3:Y:S03]  /*0470*/  LDC.64 R10, c[0x0][0x210] ;  /* 0x00008400ff0a7b82 */ /* 0x000ee60000000a00 */
[----:B------:R-:W-:-:S03]  /*0480*/  ISETP.GT.U32.AND P1, PT, R8, R3, PT ;  /* 0x000000030800720c */ /* 0x000fc60003f24070 */
[----:B------:R-:W-:Y:S02]  /*0490*/  @!P2 IMAD.IADD R7, R7, 0x1, -R8 ;  /* 0x000000010707a824 */ /* 0x000fe400078e0a08 */
[----:B------:R-:W-:Y:S01]  /*04a0*/  @!P2 VIADD R2, R2, 0x1 ;  /* 0x000000010202a836 */ /* 0x000fe20000000000 */
[----:B------:R-:W-:Y:S02]  /*04b0*/  ISETP.GE.AND P2, PT, R9, RZ, PT ;  /* 0x000000ff0900720c */ /* 0x000fe40003f46270 */
[----:B------:R-:W-:-:S05]  /*04c0*/  ISETP.GE.U32.AND P0, PT, R7, R8, PT ;  /* 0x000000080700720c */ /* 0x000fca0003f06070 */
[----:B------:R-:W-:-:S05]  /*04d0*/  @!P1 IMAD.IADD R3, R3, 0x1, -R8 ;  /* 0x0000000103039824 */ /* 0x000fca00078e0a08 */
[----:B------:R-:W-:-:S03]  /*04e0*/  ISETP.GT.U32.AND P1, PT, R8, R3, PT ;  /* 0x000000030800720c */ /* 0x000fc60003f24070 */
[----:B------:R-:W-:Y:S01]  /*04f0*/  @P0 VIADD R2, R2, 0x1 ;  /* 0x0000000102020836 */ /* 0x000fe20000000000 */
[----:B------:R-:W-:Y:S02]  /*0500*/  ISETP.NE.AND P0, PT, R5, RZ, PT ;  /* 0x000000ff0500720c */ /* 0x000fe40003f05270 */
[----:B--2---:R-:W-:Y:S01]  /*0510*/  SHF.R.U32.HI R5, RZ, 0x2, R0 ;  /* 0x00000002ff057819 */ /* 0x004fe20000011600 */
[----:B------:R-:W-:-:S03]  /*0520*/  @!P3 IMAD.MOV R2, RZ, RZ, -R2 ;  /* 0x000000ffff02b224 */ /* 0x000fc600078e0a02 */
[----:B------:R-:W-:Y:S02]  /*0530*/  SGXT.U32 R5, R5, 0x6 ;  /* 0x000000060505781a */ /* 0x000fe40000000000 */
[----:B------:R-:W-:Y:S01]  /*0540*/  SEL R2, R6, R2, !P0 ;  /* 0x0000000206027207 */ /* 0x000fe20004000000 */
[----:B------:R-:W-:-:S04]  /*0550*/  @!P1 IMAD.IADD R3, R3, 0x1, -R8 ;  /* 0x0000000103039824 */ /* 0x000fc800078e0a08 */
[----:B------:R-:W-:Y:S02]  /*0560*/  @!P2 IMAD.MOV R3, RZ, RZ, -R3 ;  /* 0x000000ffff03a224 */ /* 0x000fe400078e0a03 */
[----:B------:R-:W-:-:S03]  /*0570*/  IMAD.SHL.U32 R2, R2, 0x80, RZ ;  /* 0x0000008002027824 */ /* 0x000fc600078e00ff */
[----:B------:R-:W-:Y:S02]  /*0580*/  SEL R3, R6, R3, !P0 ;  /* 0x0000000306037207 */ /* 0x000fe40004000000 */
[----:B------:R-:W-:Y:S02]  /*0590*/  LOP3.LUT R9, R2, R5, RZ, 0xfc, !PT ;  /* 0x0000000502097212 */ /* 0x000fe400078efcff */
[----:B------:R-:W-:Y:S01]  /*05a0*/  LOP3.LUT R12, R2, 0x40, R5, 0xfe, !PT ;  /* 0x00000040020c7812 */ /* 0x000fe200078efe05 */
[----:B------:R-:W-:Y:S02]  /*05b0*/  IMAD R4, R4, 0x8, R3 ;  /* 0x0000000804047824 */ /* 0x000fe400078e0203 */
[----:B------:R-:W-:-:S03]  /*05c0*/  IMAD.HI R7, R9, 0x2aaaaaab, RZ ;  /* 0x2aaaaaab09077827 */ /* 0x000fc600078e02ff */
[----:B------:R-:W-:Y:S01]  /*05d0*/  SHF.R.S32.HI R13, RZ, 0x18, R4 ;  /* 0x00000018ff0d7819 */ /* 0x000fe20000011404 */
[----:B------:R-:W-:Y:S01]  /*05e0*/  IMAD.SHL.U32 R4, R4, 0x80, RZ ;  /* 0x0000008004047824 */ /* 0x000fe200078e00ff */
[----:B------:R-:W-:Y:S01]  /*05f0*/  SHF.R.U32.HI R6, RZ, 0x1f, R7 ;  /* 0x0000001fff067819 */ /* 0x000fe20000011607 */
[----:B------:R-:W-:Y:S01]  /*0600*/  IMAD.HI R17, R12, 0x2aaaaaab, RZ ;  /* 0x2aaaaaab0c117827 */ /* 0x000fe200078e02ff */
[----:B------:R-:W-:Y:S02]  /*0610*/  SGXT R13, R13, 0x1 ;  /* 0x000000010d0d781a */ /* 0x000fe40000000200 */
[----:B------:R-:W-:Y:S01]  /*0620*/  LEA.HI R18, R7, R6, RZ, 0x17 ;  /* 0x0000000607127211 */ /* 0x000fe200078fb8ff */
[----:B------:R-:W-:Y:S01]  /*0630*/  IMAD.SHL.U32 R3, R0, 0x8, RZ ;  /* 0x0000000800037824 */ /* 0x000fe200078e00ff */
[----:B------:R-:W-:Y:S02]  /*0640*/  LOP3.LUT R7, R4, R5, RZ, 0xfc, !PT ;  /* 0x0000000504077212 */ /* 0x000fe400078efcff */
[----:B------:R-:W-:Y:S01]  /*0650*/  LOP3.LUT R8, R4, 0x40, R5, 0xfe, !PT ;  /* 0x0000004004087812 */ /* 0x000fe200078efe05 */
[----:B------:R-:W-:Y:S01]  /*0660*/  IMAD R18, R18, -0xc00, R9 ;  /* 0xfffff40012127824 */ /* 0x000fe200078e0209 */
[----:B------:R-:W-:-:S02]  /*0670*/  LEA.HI R16, R13, R7, RZ, 0xc ;  /* 0x000000070d107211 */ /* 0x000fc400078f60ff */
[----:B------:R-:W-:Y:S02]  /*0680*/  LEA.HI R13, R13, R8, RZ, 0xc ;  /* 0x000000080d0d7211 */ /* 0x000fe400078f60ff */
[----:B------:R-:W-:Y:S02]  /*0690*/  LOP3.LUT R16, R16, 0xff000, RZ, 0xc0, !PT ;  /* 0x000ff00010107812 */ /* 0x000fe400078ec0ff */
[----:B------:R-:W-:Y:S02]  /*06a0*/  SHF.R.U32.HI R20, RZ, 0x1f, R17 ;  /* 0x0000001fff147819 */ /* 0x000fe40000011611 */
[----:B------:R-:W-:Y:S01]  /*06b0*/  LOP3.LUT R13, R13, 0xff000, RZ, 0xc0, !PT ;  /* 0x000ff0000d0d7812 */ /* 0x000fe200078ec0ff */
[----:B------:R-:W-:Y:S01]  /*06c0*/  IMAD.IADD R16, R7, 0x1, -R16 ;  /* 0x0000000107107824 */ /* 0x000fe200078e0a10 */
[----:B------:R-:W-:Y:S02]  /*06d0*/  LEA.HI R17, R17, R20, RZ, 0x17 ;  /* 0x0000001411117211 */ /* 0x000fe400078fb8ff */
[----:B------:R-:W-:Y:S01]  /*06e0*/  LOP3.LUT R7, R3, 0x18, RZ, 0xc0, !PT ;  /* 0x0000001803077812 */ /* 0x000fe200078ec0ff */
[----:B------:R-:W-:Y:S01]  /*06f0*/  IMAD.IADD R8, R8, 0x1, -R13 ;  /* 0x0000000108087824 */ /* 0x000fe200078e0a0d */
[----:B------:R-:W-:Y:S01]  /*0700*/  LOP3.LUT R19, R3, 0x18, R0, 0x48, !PT ;  /* 0x0000001803137812 */ /* 0x000fe200078e4800 */
[----:B------:R-:W-:Y:S01]  /*0710*/  IMAD R12, R17, -0xc00, R12 ;  /* 0xfffff400110c7824 */ /* 0x000fe200078e020c */
[----:B------:R-:W-:Y:S01]  /*0720*/  LOP3.LUT R6, R5, 0x40, RZ, 0xfc, !PT ;  /* 0x0000004005067812 */ /* 0x000fe200078efcff */
[----:B------:R-:W-:-:S02]  /*0730*/  IMAD R9, R16, 0x3000, R7 ;  /* 0x0000300010097824 */ /* 0x000fc400078e0207 */
[----:B------:R-:W-:Y:S02]  /*0740*/  IMAD R13, R8, 0x3000, R7 ;  /* 0x00003000080d7824 */ /* 0x000fe400078e0207 */
[----:B------:R-:W-:Y:S02]  /*0750*/  IMAD R5, R5, 0x20, R19 ;  /* 0x0000002005057824 */ /* 0x000fe400078e0213 */
[----:B------:R-:W-:Y:S02]  /*0760*/  IMAD R17, R18, 0x3000, R7 ;  /* 0x0000300012117824 */ /* 0x000fe400078e0207 */
[----:B------:R-:W-:Y:S01]  /*0770*/  IMAD R6, R6, 0x20, R19 ;  /* 0x0000002006067824 */ /* 0x000fe200078e0213 */
[----:B------:R-:W-:Y:S01]  /*0780*/  LEA R19, R5, UR5, 0x1 ;  /* 0x0000000505137c11 */ /* 0x000fe2000f8e08ff */
[----:B------:R-:W-:Y:S02]  /*0790*/  IMAD R7, R12, 0x3000, R7 ;  /* 0x000030000c077824 */ /* 0x000fe400078e0207 */
[----:B---3--:R-:W-:-:S04]  /*07a0*/  IMAD.WIDE R8, R9, 0x2, R10 ;  /* 0x0000000209087825 */ /* 0x008fc800078e020a */
[----:B------:R-:W-:Y:S01]  /*07b0*/  IMAD.WIDE R10, R13, 0x2, R10 ;  /* 0x000000020d0a7825 */ /* 0x000fe200078e020a */
[----:B------:R-:W-:Y:S01]  /*07c0*/  @!PT LDS RZ, [RZ] ;  /* 0x00000000fffff984 */ /* 0x000fe20000000800 */
[----:B------:R-:W-:Y:S01]  /*07d0*/  @!PT LDS RZ, [RZ] ;  /* 0x00000000fffff984 */ /* 0x000fe20000000800 */
[----:B------:R-:W-:Y:S01]  /*07e0*/  @!PT LDS RZ, [RZ] ;  /* 0x00000000fffff984 */ /* 0x000fe20000000800 */
[----:B------:R-:W-:Y:S03]  /*07f0*/  LDGSTS.E.BYPASS.128 [R19], desc[UR16][R8.64] ;  /* 0x0000000008137fae */ /* 0x000fe6000b901c50 */
[--C-:B----4-:R-:W-:Y:S01]  /*0800*/  IMAD.WIDE R12, R17, 0x2, R14.reuse ;  /* 0x00000002110c7825 */ /* 0x110fe200078e020e */
[----:B------:R-:W-:Y:S02]  /*0810*/  IADD3 R20, P0, R10, 0x40, RZ ;  /* 0x000000400a147810 */ /* 0x000fe40007f1e0ff */
[----:B------:R-:W-:Y:S01]  /*0820*/  IADD3 R17, P2, R8, 0x40, RZ ;  /* 0x0000004008117810 */ /* 0x000fe20007f5e0ff */
[----:B------:R-:W-:Y:S01]  /*0830*/  IMAD.WIDE R14, R7, 0x2, R14 ;  /* 0x00000002070e7825 */ /* 0x000fe200078e020e */
[----:B------:R-:W-:Y:S02]  /*0840*/  LEA R7, R6, UR5, 0x1 ;  /* 0x0000000506077c11 */ /* 0x000fe4000f8e08ff */
[----:B------:R-:W-:Y:S01]  /*0850*/  IADD3 R22, P1, R12, 0x40, RZ ;  /* 0x000000400c167810 */ /* 0x000fe20007f3e0ff */
[----:B------:R-:W-:Y:S01]  /*0860*/  IMAD.X R21, RZ, RZ, R11, P0 ;  /* 0x000000ffff157224 */ /* 0x000fe200000e060b */
[----:B------:R-:W-:Y:S01]  /*0870*/  IADD3 R88, P0, R14, 0x40, RZ ;  /* 0x000000400e587810 */ /* 0x000fe20007f1e0ff */
[----:B------:R-:W-:Y:S01]  /*0880*/  LDGSTS.E.BYPASS.128 [R7], desc[UR16][R10.64] ;  /* 0x000000000a077fae */ /* 0x000fe2000b901c50 */
[----:B------:R-:W-:-:S02]  /*0890*/  IMAD.X R18, RZ, RZ, R9, P2 ;  /* 0x000000ffff127224 */ /* 0x000fc400010e0609 */
[----:B------:R-:W-:Y:S01]  /*08a0*/  IMAD.X R23, RZ, RZ, R13, P1 ;  /* 0x000000ffff177224 */ /* 0x000fe200008e060d */
[----:B------:R-:W0:Y:S01]  /*08b0*/  LDGDEPBAR ;  /* 0x00000000000079af */ /* 0x000e220000000000 */
[----:B------:R-:W-:Y:S02]  /*08c0*/  IMAD.X R89, RZ, RZ, R15, P0 ;  /* 0x000000ffff597224 */ /* 0x000fe400000e060f */
[----:B------:R-:W-:Y:S01]  /*08d0*/  IMAD.MOV.U32 R16, RZ, RZ, RZ ;  /* 0x000000ffff107224 */ /* 0x000fe200078e00ff */
[----:B------:R-:W-:Y:S04]  /*08e0*/  LDGSTS.E.BYPASS.128 [R19+0x4000], desc[UR16][R12.64] ;  /* 0x040000000c137fae */ /* 0x000fe8000b901c50 */
[----:B------:R2:W-:Y:S04]  /*08f0*/  LDGSTS.E.BYPASS.128 [R7+0x4000], desc[UR16][R14.64] ;  /* 0x040000000e077fae */ /* 0x0005e8000b901c50 */
[----:B------:R-:W0:Y:S01]  /*0900*/  LDGDEPBAR ;  /* 0x00000000000079af */ /* 0x000e220000000000 */
[----:B--2---:R-:W-:-:S04]  /*0910*/  SHF.R.U32.HI R7, RZ, 0x5, R0 ;  /* 0x00000005ff077819 */ /* 0x004fc80000011600 */
[----:B------:R-:W-:-:S07]  /*0920*/  LOP3.LUT R10, R7, 0x7fffffc, RZ, 0xc0, !PT ;  /* 0x07fffffc070a7812 */ /* 0x000fce00078ec0ff */
.L_x_0:
[----:B--2---:R-:W2:Y:S01]  /*0930*/  SHFL.IDX PT, R8, R10, RZ, 0x1f ;  /* 0x00001fff0a087589 */ /* 0x004ea200000e0000 */
[----:B------:R-:W-:Y:S01]  /*0940*/  UIADD3 UR14, UR14, 0x1, URZ ;  /* 0x000000010e0e7890 */ /* 0x000fe2000fffe03f */
[----:B------:R-:W-:-:S04]  /*0950*/  DEPBAR.LE SB0, 0x0 ;  /* 0x000080000000791a */ /* 0x000fc80000000000 */
[----:B------:R-:W-:Y:S01]  /*0960*/  UISETP.GE.AND UP0, UPT, UR14, 0x2, UPT ;  /* 0x000000020e00788c */ /* 0x000fe2000bf06270 */
[----:B------:R-:W-:Y:S01]  /*0970*/  BAR.SYNC.DEFER_BLOCKING 0x0 ;  /* 0x0000000000007b1d */ /* 0x000fe20000010000 */
[----:B------:R-:W-:Y:S01]  /*0980*/  UIADD3 UR4, UR4, 0x1, URZ ;  /* 0x0000000104047890 */ /* 0x000fe2000fffe03f */
[C---:B------:R-:W-:Y:S01]  /*0990*/  ISETP.GE.U32.AND P0, PT, R16.reuse, 0x2fe0, PT ;  /* 0x00002fe01000780c */ /* 0x040fe20003f06070 */
[----:B------:R-:W-:Y:S01]  /*09a0*/  USEL UR14, UR14, URZ, !UP0 ;  /* 0x0000003f0e0e7287 */ /* 0x000fe2000c000000 */
[----:B------:R-:W-:Y:S02]  /*09b0*/  IMAD.MOV.U32 R9, RZ, RZ, R18 ;  /* 0x000000ffff097224 */ /* 0x000fe400078e0012 */
[----:B------:R-:W-:Y:S01]  /*09c0*/  UMOV UR11, 0x80000020 ;  /* 0x80000020000b7882 */ /* 0x000fe20000000000 */
[----:B------:R-:W-:Y:S01]  /*09d0*/  VIADD R16, R16, 0x20 ;  /* 0x0000002010107836 */ /* 0x000fe20000000000 */
[----:B--2---:R-:W-:Y:S01]  /*09e0*/  R2UR UR6, R8 ;  /* 0x00000000080672ca */ /* 0x004fe200000e0000 */
[----:B------:R-:W-:Y:S01]  /*09f0*/  IMAD.MOV.U32 R8, RZ, RZ, R17 ;  /* 0x000000ffff087224 */ /* 0x000fe200078e0011 */
[----:B------:R-:W-:Y:S01]  /*0a00*/  IADD3 R17, P4, R17, 0x40, RZ ;  /* 0x0000004011117810 */ /* 0x000fe20007f9e0ff */
[----:B------:R-:W-:-:S04]  /*0a10*/  WARPGROUP.ARRIVE ;  /* 0x00000000000079c5 */ /* 0x000fc80000000000 */
[----:B------:R-:W-:-:S06]  /*0a20*/  IMAD.X R18, RZ, RZ, R18, P4 ;  /* 0x000000ffff127224 */ /* 0x000fcc00020e0612 */
[----:B------:R-:W-:Y:S02]  /*0a30*/  USHF.L.U32 UR7, UR6, 0x6, URZ ;  /* 0x0000000606077899 */ /* 0x000fe4000800063f */
[----:B------:R-:W-:Y:S02]  /*0a40*/  ULEA UR6, UR14, UR5, 0xd ;  /* 0x000000050e067291 */ /* 0x000fe4000f8e683f */
[----:B------:R-:W-:Y:S02]  /*0a50*/  ULOP3.LUT UR7, UR7, 0x1c0, URZ, 0xc0, !UPT ;  /* 0x000001c007077892 */ /* 0x000fe4000f8ec03f */
[----:B------:R-:W-:Y:S02]  /*0a60*/  USHF.R.U32.HI UR8, URZ, 0x4, UR6 ;  /* 0x000000043f087899 */ /* 0x000fe40008011606 */
[----:B------:R-:W-:Y:S02]  /*0a70*/  UIADD3 UR6, UR6, 0x4000, URZ ;  /* 0x0000400006067890 */ /* 0x000fe4000fffe03f */
[----:B------:R-:W-:-:S02]  /*0a80*/  ULOP3.LUT UR8, UR8, 0x3fff, URZ, 0xc0, !UPT ;  /* 0x00003fff08087892 */ /* 0x000fc4000f8ec03f */
[----:B------:R-:W-:Y:S02]  /*0a90*/  USHF.R.U32.HI UR6, URZ, 0x4, UR6 ;  /* 0x000000043f067899 */ /* 0x000fe40008011606 */
[----:B------:R-:W-:Y:S02]  /*0aa0*/  UIADD3 UR12, UP0, UR7, UR8, URZ ;  /* 0x00000008070c7290 */ /* 0x000fe4000ff1e03f */
[----:B------:R-:W-:Y:S02]  /*0ab0*/  ULOP3.LUT UR6, UR6, 0x3fff, URZ, 0xc0, !UPT ;  /* 0x00003fff06067892 */ /* 0x000fe4000f8ec03f */
[----:B------:R-:W-:Y:S02]  /*0ac0*/  UIADD3.X UR13, URZ, URZ, URZ, UP0, !UPT ;  /* 0x0000003f3f0d7290 */ /* 0x000fe400087fe43f */
[----:B------:R-:W-:Y:S02]  /*0ad0*/  ULOP3.LUT UR10, UR6, 0x2000000, URZ, 0xfc, !UPT ;  /* 0x02000000060a7892 */ /* 0x000fe4000f8efc3f */
[----:B------:R-:W-:-:S02]  /*0ae0*/  ULOP3.LUT UR8, UR12, 0x2000000, URZ, 0xfc, !UPT ;  /* 0x020000000c087892 */ /* 0x000fc4000f8efc3f */
[----:B------:R-:W-:Y:S01]  /*0af0*/  ULOP3.LUT UR9, UR13, 0x80000020, URZ, 0xfc, !UPT ;  /* 0x800000200d097892 */ /* 0x000fe2000f8efc3f */
[----:B------:R-:W-:Y:S01]  /*0b00*/  UMOV UR7, URZ ;  /* 0x0000003f00077c82 */ /* 0x000fe20008000000 */
[----:B------:R-:W-:-:S04]  /*0b10*/  UISETP.GE.AND UP0, UPT, UR4, 0x2, UPT ;  /* 0x000000020400788c */ /* 0x000fc8000bf06270 */
[----:B------:R-:W-:-:S03]  /*0b20*/  USEL UR4, UR4, URZ, !UP0 ;  /* 0x0000003f04047287 */ /* 0x000fc6000c000000 */
[----:B------:R-:W-:Y:S01]  /*0b30*/  HGMMA.64x128x16.F32.BF16 R24, gdesc[UR8], R24 ;  /* 0x01e00000081879f0 */ /* 0x000fe20008701818 */
[----:B------:R-:W-:Y:S01]  /*0b40*/  UMOV UR8, 0x2000002 ;  /* 0x0200000200087882 */ /* 0x000fe20000000000 */
[----:B------:R-:W-:Y:S02]  /*0b50*/  UMOV UR9, 0x80000020 ;  /* 0x8000002000097882 */ /* 0x000fe40000000000 */
[----:B------:R-:W-:Y:S02]  /*0b60*/  UIADD3.64 UR10, UR6, UR8, URZ ;  /* 0x00000008060a7297 */ /* 0x000fe4000fffe03f */
[----:B------:R-:W-:Y:S02]  /*0b70*/  UIADD3.64 UR8, UR12, UR8, URZ ;  /* 0x000000080c087297 */ /* 0x000fe4000fffe03f */
[----:B------:R-:W-:-:S06]  /*0b80*/  ULEA UR6, UR4, UR5, 0xd ;  /* 0x0000000504067291 */ /* 0x000fcc000f8e683f */
[----:B------:R-:W-:Y:S02]  /*0b90*/  LEA R11, R5, UR6, 0x1 ;  /* 0x00000006050b7c11 */ /* 0x000fe4000f8e08ff */
[----:B------:R-:W-:Y:S01]  /*0ba0*/  LEA R13, R6, UR6, 0x1 ;  /* 0x00000006060d7c11 */ /* 0x000fe2000f8e08ff */
[----:B------:R-:W-:Y:S03]  /*0bb0*/  HGMMA.64x128x16.F32.BF16 R24, gdesc[UR8], R24, gsb0 ;  /* 0x01e00000081879f0 */ /* 0x000fe60008001818 */
[----:B------:R-:W-:Y:S02]  /*0bc0*/  WARPGROUP.DEPBAR.LE gsb0, 0x1 ;  /* 0x00008000000079c5 */ /* 0x000fe40000010100 */
[----:B------:R-:W-:Y:S06]  /*0bd0*/  BAR.SYNC.DEFER_BLOCKING 0x0 ;  /* 0x0000000000007b1d */ /* 0x000fec0000010000 */
[----:B------:R-:W-:Y:S01]  /*0be0*/  @!PT LDS RZ, [RZ] ;  /* 0x00000000fffff984 */ /* 0x000fe20000000800 */
[----:B------:R-:W-:Y:S01]  /*0bf0*/  @!PT LDS RZ, [RZ] ;  /* 0x00000000fffff984 */ /* 0x000fe20000000800 */
[----:B------:R-:W-:Y:S01]  /*0c00*/  @!PT LDS RZ, [RZ] ;  /* 0x00000000fffff984 */ /* 0x000fe20000000800 */
[----:B------:R2:W-:Y:S02]  /*0c10*/  LDGSTS.E.BYPASS.128 [R11], desc[UR16][R8.64], !P0 ;  /* 0x00000000080b7fae */ /* 0x0005e4000c101c50 */
[----:B--2---:R-:W-:Y:S01]  /*0c20*/  IMAD.MOV.U32 R8, RZ, RZ, R20 ;  /* 0x000000ffff087224 */ /* 0x004fe200078e0014 */
[----:B------:R-:W-:Y:S01]  /*0c30*/  IADD3 R20, P3, R20, 0x40, RZ ;  /* 0x0000004014147810 */ /* 0x000fe20007f7e0ff */
[----:B------:R-:W-:-:S04]  /*0c40*/  IMAD.MOV.U32 R9, RZ, RZ, R21 ;  /* 0x000000ffff097224 */ /* 0x000fc800078e0015 */
[----:B------:R-:W-:Y:S01]  /*0c50*/  IMAD.X R21, RZ, RZ, R21, P3 ;  /* 0x000000ffff157224 */ /* 0x000fe200018e0615 */
[----:B------:R2:W-:Y:S04]  /*0c60*/  LDGSTS.E.BYPASS.128 [R13], desc[UR16][R8.64], !P0 ;  /* 0x00000000080d7fae */ /* 0x0005e8000c101c50 */
[----:B------:R-:W0:Y:S01]  /*0c70*/  LDGDEPBAR ;  /* 0x00000000000079af */ /* 0x000e220000000000 */
[----:B--2---:R-:W-:Y:S01]  /*0c80*/  IMAD.MOV.U32 R8, RZ, RZ, R22 ;  /* 0x000000ffff087224 */ /* 0x004fe200078e0016 */
[----:B------:R-:W-:Y:S01]  /*0c90*/  IADD3 R22, P2, R22, 0x40, RZ ;  /* 0x0000004016167810 */ /* 0x000fe20007f5e0ff */
[----:B------:R-:W-:-:S04]  /*0ca0*/  IMAD.MOV.U32 R9, RZ, RZ, R23 ;  /* 0x000000ffff097224 */ /* 0x000fc800078e0017 */
[----:B------:R-:W-:Y:S01]  /*0cb0*/  IMAD.X R23, RZ, RZ, R23, P2 ;  /* 0x000000ffff177224 */ /* 0x000fe200010e0617 */
[----:B------:R2:W-:Y:S02]  /*0cc0*/  LDGSTS.E.BYPASS.128 [R11+0x4000], desc[UR16][R8.64], !P0 ;  /* 0x04000000080b7fae */ /* 0x0005e4000c101c50 */
[----:B--2---:R-:W-:Y:S01]  /*0cd0*/  IMAD.MOV.U32 R8, RZ, RZ, R88 ;  /* 0x000000ffff087224 */ /* 0x004fe200078e0058 */
[----:B------:R-:W-:Y:S01]  /*0ce0*/  IADD3 R88, P1, R88, 0x40, RZ ;  /* 0x0000004058587810 */ /* 0x000fe20007f3e0ff */
[----:B------:R-:W-:-:S04]  /*0cf0*/  IMAD.MOV.U32 R9, RZ, RZ, R89 ;  /* 0x000000ffff097224 */ /* 0x000fc800078e0059 */
[----:B------:R-:W-:Y:S01]  /*0d00*/  IMAD.X R89, RZ, RZ, R89, P1 ;  /* 0x000000ffff597224 */ /* 0x000fe200008e0659 */
[----:B------:R2:W-:Y:S04]  /*0d10*/  LDGSTS.E.BYPASS.128 [R13+0x4000], desc[UR16][R8.64], !P0 ;  /* 0x04000000080d7fae */ /* 0x0005e8000c101c50 */
[----:B------:R-:W0:Y:S01]  /*0d20*/  LDGDEPBAR ;  /* 0x00000000000079af */ /* 0x000e220000000000 */
[----:B------:R-:W-:Y:S05]  /*0d30*/  @!P0 BRA `(.L_x_0) ;  /* 0xfffffff800fc8947 */ /* 0x000fea000383ffff */
[----:B------:R-:W-:Y:S02]  /*0d40*/  WARPGROUP.DEPBAR.LE gsb0, 0x0 ;  /* 0x00008000000079c5 */ /* 0x000fe40000010000 */
[----:B------:R-:W-:-:S04]  /*0d50*/  DEPBAR.LE SB0, 0x0 ;  /* 0x000080000000791a */ /* 0x000fc80000000000 */
[----:B------:R-:W-:Y:S02]  /*0d60*/  SHF.R.U32.HI R5, RZ, 0x1, R0 ;  /* 0x00000001ff057819 */ /* 0x000fe40000011600 */
[----:B------:R-:W-:Y:S02]  /*0d70*/  LOP3.LUT R6, R0, 0xf, RZ, 0xc0, !PT ;  /* 0x0000000f00067812 */ /* 0x000fe400078ec0ff */
[----:B--2---:R-:W-:Y:S02]  /*0d80*/  LOP3.LUT R9, R5, 0x8, RZ, 0xc0, !PT ;  /* 0x0000000805097812 */ /* 0x004fe400078ec0ff */
[----:B------:R-:W-:Y:S02]  /*0d90*/  LOP3.LUT R7, R7, 0x7, RZ, 0xc0, !PT ;  /* 0x0000000707077812 */ /* 0x000fe400078ec0ff */
[----:B------:R-:W-:Y:S01]  /*0da0*/  F2FP.BF16.F32.PACK_AB R24, R25, R24 ;  /* 0x000000181918723e */ /* 0x000fe200000010ff */
[----:B------:R-:W-:Y:S01]  /*0db0*/  IMAD R6, R6, 0x88, R9 ;  /* 0x0000008806067824 */ /* 0x000fe200078e0209 */
[----:B------:R-:W-:-:S02]  /*0dc0*/  F2FP.BF16.F32.PACK_AB R25, R27, R26 ;  /* 0x0000001a1b19723e */ /* 0x000fc400000010ff */
[----:B------:R-:W-:Y:S01]  /*0dd0*/  F2FP.BF16.F32.PACK_AB R32, R33, R32 ;  /* 0x000000202120723e */ /* 0x000fe200000010ff */
[----:B------:R-:W-:Y:S01]  /*0de0*/  IMAD R6, R7, 0x880, R6 ;  /* 0x0000088007067824 */ /* 0x000fe200078e0206 */
[----:B------:R-:W-:Y:S02]  /*0df0*/  F2FP.BF16.F32.PACK_AB R26, R29, R28 ;  /* 0x0000001c1d1a723e */ /* 0x000fe400000010ff */
[----:B------:R-:W-:Y:S02]  /*0e00*/  F2FP.BF16.F32.PACK_AB R27, R31, R30 ;  /* 0x0000001e1f1b723e */ /* 0x000fe400000010ff */
[----:B------:R-:W-:Y:S02]  /*0e10*/  F2FP.BF16.F32.PACK_AB R33, R35, R34 ;  /* 0x000000222321723e */ /* 0x000fe400000010ff */
[----:B------:R-:W-:Y:S02]  /*0e20*/  F2FP.BF16.F32.PACK_AB R40, R41, R40 ;  /* 0x000000282928723e */ /* 0x000fe400000010ff */
[----:B------:R-:W-:Y:S01]  /*0e30*/  LEA R6, R6, UR5, 0x1 ;  /* 0x0000000506067c11 */ /* 0x000fe2000f8e08ff */
[----:B------:R-:W-:Y:S01]  /*0e40*/  BAR.SYNC.DEFER_BLOCKING 0x0 ;  /* 0x0000000000007b1d */ /* 0x000fe20000010000 */
[----:B------:R-:W-:-:S02]  /*0e50*/  F2FP.BF16.F32.PACK_AB R34, R37, R36 ;  /* 0x000000242522723e */ /* 0x000fc400000010ff */
[----:B------:R-:W-:Y:S02]  /*0e60*/  F2FP.BF16.F32.PACK_AB R35, R39, R38 ;  /* 0x000000262723723e */ /* 0x000fe400000010ff */
[----:B------:R-:W-:Y:S02]  /*0e70*/  F2FP.BF16.F32.PACK_AB R41, R43, R42 ;  /* 0x0000002a2b29723e */ /* 0x000fe400000010ff */
[----:B------:R-:W-:Y:S02]  /*0e80*/  F2FP.BF16.F32.PACK_AB R48, R49, R48 ;  /* 0x000000303130723e */ /* 0x000fe400000010ff */
[----:B------:R-:W-:Y:S02]  /*0e90*/  F2FP.BF16.F32.PACK_AB R42, R45, R44 ;  /* 0x0000002c2d2a723e */ /* 0x000fe400000010ff */
[----:B------:R-:W-:Y:S02]  /*0ea0*/  F2FP.BF16.F32.PACK_AB R43, R47, R46 ;  /* 0x0000002e2f2b723e */ /* 0x000fe400000010ff */
[----:B------:R-:W-:-:S02]  /*0eb0*/  F2FP.BF16.F32.PACK_AB R49, R51, R50 ;  /* 0x000000323331723e */ /* 0x000fc400000010ff */
[----:B------:R-:W-:Y:S02]  /*0ec0*/  F2FP.BF16.F32.PACK_AB R56, R57, R56 ;  /* 0x000000383938723e */ /* 0x000fe400000010ff */
[----:B------:R-:W-:Y:S02]  /*0ed0*/  F2FP.BF16.F32.PACK_AB R50, R53, R52 ;  /* 0x000000343532723e */ /* 0x000fe400000010ff */
[----:B------:R-:W-:Y:S02]  /*0ee0*/  F2FP.BF16.F32.PACK_AB R51, R55, R54 ;  /* 0x000000363733723e */ /* 0x000fe400000010ff */
[----:B------:R-:W-:Y:S02]  /*0ef0*/  F2FP.BF16.F32.PACK_AB R57, R59, R58 ;  /* 0x0000003a3b39723e */ /* 0x000fe400000010ff */
[----:B------:R-:W-:Y:S01]  /*0f00*/  F2FP.BF16.F32.PACK_AB R64, R65, R64 ;  /* 0x000000404140723e */ /* 0x000fe200000010ff */
[----:B------:R2:W-:Y:S01]  /*0f10*/  STSM.16.M88.4 [R6], R24 ;  /* 0x0000001806007844 */ /* 0x0005e20000000200 */
[----:B------:R-:W-:-:S02]  /*0f20*/  F2FP.BF16.F32.PACK_AB R58, R61, R60 ;  /* 0x0000003c3d3a723e */ /* 0x000fc400000010ff */
[----:B------:R-:W-:Y:S01]  /*0f30*/  F2FP.BF16.F32.PACK_AB R59, R63, R62 ;  /* 0x0000003e3f3b723e */ /* 0x000fe200000010ff */
[----:B------:R3:W-:Y:S01]  /*0f40*/  STSM.16.M88.4 [R6+0x20], R32 ;  /* 0x0000202006007844 */ /* 0x0007e20000000200 */
[----:B------:R-:W-:Y:S02]  /*0f50*/  F2FP.BF16.F32.PACK_AB R65, R67, R66 ;  /* 0x000000424341723e */ /* 0x000fe400000010ff */
[----:B------:R-:W-:Y:S01]  /*0f60*/  F2FP.BF16.F32.PACK_AB R72, R73, R72 ;  /* 0x000000484948723e */ /* 0x000fe200000010ff */
[----:B------:R-:W-:Y:S01]  /*0f70*/  STSM.16.M88.4 [R6+0x40], R40 ;  /* 0x0000402806007844 */ /* 0x000fe20000000200 */
[----:B------:R-:W-:Y:S02]  /*0f80*/  F2FP.BF16.F32.PACK_AB R66, R69, R68 ;  /* 0x000000444542723e */ /* 0x000fe400000010ff */
[----:B------:R-:W-:Y:S01]  /*0f90*/  F2FP.BF16.F32.PACK_AB R67, R71, R70 ;  /* 0x000000464743723e */ /* 0x000fe200000010ff */
[----:B------:R-:W-:Y:S01]  /*0fa0*/  STSM.16.M88.4 [R6+0x60], R48 ;  /* 0x0000603006007844 */ /* 0x000fe20000000200 */
[----:B------:R-:W-:-:S02]  /*0fb0*/  F2FP.BF16.F32.PACK_AB R73, R75, R74 ;  /* 0x0000004a4b49723e */ /* 0x000fc400000010ff */
[----:B------:R-:W-:Y:S01]  /*0fc0*/  F2FP.BF16.F32.PACK_AB R80, R81, R80 ;  /* 0x000000505150723e */ /* 0x000fe200000010ff */
[----:B------:R-:W-:Y:S01]  /*0fd0*/  STSM.16.M88.4 [R6+0x80], R56 ;  /* 0x0000803806007844 */ /* 0x000fe20000000200 */
[----:B------:R-:W-:Y:S01]  /*0fe0*/  F2FP.BF16.F32.PACK_AB R74, R77, R76 ;  /* 0x0000004c4d4a723e */ /* 0x000fe200000010ff */
[----:B--2---:R-:W2:Y:S01]  /*0ff0*/  LDC.64 R24, c[0x0][0x220] ;  /* 0x00008800ff187b82 */ /* 0x004ea20000000a00 */
[----:B------:R-:W-:Y:S01]  /*1000*/  F2FP.BF16.F32.PACK_AB R75, R79, R78 ;  /* 0x0000004e4f4b723e */ /* 0x000fe200000010ff */
[----:B------:R-:W-:Y:S01]  /*1010*/  STSM.16.M88.4 [R6+0xa0], R64 ;  /* 0x0000a04006007844 */ /* 0x000fe20000000200 */
[----:B------:R-:W-:Y:S02]  /*1020*/  F2FP.BF16.F32.PACK_AB R81, R83, R82 ;  /* 0x000000525351723e */ /* 0x000fe400000010ff */
[----:B------:R-:W-:Y:S01]  /*1030*/  F2FP.BF16.F32.PACK_AB R82, R85, R84 ;  /* 0x000000545552723e */ /* 0x000fe200000010ff */
[----:B------:R-:W-:Y:S01]  /*1040*/  STSM.16.M88.4 [R6+0xc0], R72 ;  /* 0x0000c04806007844 */ /* 0x000fe20000000200 */
[----:B------:R-:W-:-:S02]  /*1050*/  F2FP.BF16.F32.PACK_AB R83, R87, R86 ;  /* 0x000000565753723e */ /* 0x000fc400000010ff */
[----:B------:R-:W-:Y:S02]  /*1060*/  SHF.R.U32.HI R8, RZ, 0x4, R0 ;  /* 0x00000004ff087819 */ /* 0x000fe40000011600 */
[----:B------:R-:W-:Y:S01]  /*1070*/  LOP3.LUT R2, R2, 0x78, R3, 0xf8, !PT ;  /* 0x0000007802027812 */ /* 0x000fe200078ef803 */
[----:B------:R-:W-:Y:S01]  /*1080*/  STSM.16.M88.4 [R6+0xe0], R80 ;  /* 0x0000e05006007844 */ /* 0x000fe20000000200 */
[----:B------:R-:W-:Y:S01]  /*1090*/  SGXT.U32 R5, R8, 0x1 ;  /* 0x000000010805781a */ /* 0x000fe20000000000 */
[----:B------:R-:W-:Y:S01]  /*10a0*/  IMAD.SHL.U32 R8, R7, 0x2, RZ ;  /* 0x0000000207087824 */ /* 0x000fe200078e00ff */
[----:B------:R-:W-:Y:S01]  /*10b0*/  BAR.SYNC.DEFER_BLOCKING 0x0 ;  /* 0x0000000000007b1d */ /* 0x000fe20000010000 */
[----:B------:R-:W-:-:S03]  /*10c0*/  ISETP.GE.AND P0, PT, R2, 0xc00, PT ;  /* 0x00000c000200780c */ /* 0x000fc60003f06270 */
[----:B------:R-:W-:Y:S02]  /*10d0*/  LOP3.LUT R8, R8, R5, RZ, 0xfc, !PT ;  /* 0x0000000508087212 */ /* 0x000fe400078efcff */
[----:B------:R-:W-:-:S05]  /*10e0*/  LOP3.LUT R5, R3, 0x78, RZ, 0xc0, !PT ;  /* 0x0000007803057812 */ /* 0x000fca00078ec0ff */
[----:B------:R-:W-:-:S05]  /*10f0*/  IMAD R5, R8, 0x88, R5 ;  /* 0x0000008808057824 */ /* 0x000fca00078e0205 */
[----:B------:R-:W-:Y:S02]  /*1100*/  LEA R36, R5, UR5, 0x1 ;  /* 0x0000000505247c11 */ /* 0x000fe4000f8e08ff */
[----:B------:R-:W-:-:S04]  /*1110*/  SHF.R.U32.HI R5, RZ, 0x4, R0 ;  /* 0x00000004ff057819 */ /* 0x000fc80000011600 */
[----:B------:R-:W-:Y:S01]  /*1120*/  SGXT.U32 R5, R5, 0x4 ;  /* 0x000000040505781a */ /* 0x000fe20000000000 */
[----:B------:R-:W4:Y:S03]  /*1130*/  LDS.128 R44, [R36] ;  /* 0x00000000242c7984 */ /* 0x000f260000000c00 */
[----:B------:R-:W-:Y:S01]  /*1140*/  LOP3.LUT R27, R5, R4, RZ, 0xfc, !PT ;  /* 0x00000004051b7212 */ /* 0x000fe200078efcff */
[----:B------:R-:W5:Y:S03]  /*1150*/  LDS.128 R52, [R36+0x1100] ;  /* 0x0011000024347984 */ /* 0x000f660000000c00 */
[C---:B------:R-:W-:Y:S01]  /*1160*/  ISETP.LT.AND P1, PT, R27.reuse, 0x1000, !P0 ;  /* 0x000010001b00780c */ /* 0x040fe20004721270 */
[C---:B------:R-:W-:Y:S01]  /*1170*/  IMAD R37, R27.reuse, 0xc00, R2 ;  /* 0x00000c001b257824 */ /* 0x040fe200078e0202 */
[C---:B------:R-:W-:Y:S01]  /*1180*/  LOP3.LUT R3, R27.reuse, 0x20, RZ, 0xfc, !PT ;  /* 0x000000201b037812 */ /* 0x040fe200078efcff */
[----:B------:R-:W5:Y:S01]  /*1190*/  LDS.128 R20, [R36+0x2200] ;  /* 0x0022000024147984 */ /* 0x000f620000000c00 */
[----:B------:R-:W-:Y:S01]  /*11a0*/  LOP3.LUT R2, R27, 0x30, RZ, 0xfc, !PT ;  /* 0x000000301b027812 */ /* 0x000fe200078efcff */
[----:B------:R-:W-:Y:S01]  /*11b0*/  VIADD R29, R37, 0xc000 ;  /* 0x0000c000251d7836 */ /* 0x000fe20000000000 */
[C---:B------:R-:W-:Y:S01]  /*11c0*/  LOP3.LUT R26, R27.reuse, 0x10, RZ, 0xfc, !PT ;  /* 0x000000101b1a7812 */ /* 0x040fe200078efcff */
[----:B------:R-:W5:Y:S01]  /*11d0*/  LDS.128 R16, [R36+0x3300] ;  /* 0x0033000024107984 */ /* 0x000f620000000c00 */
[----:B------:R-:W-:Y:S01]  /*11e0*/  LOP3.LUT R0, R27, 0x40, RZ, 0xfc, !PT ;  /* 0x000000401b007812 */ /* 0x000fe200078efcff */
[----:B------:R-:W-:Y:S01]  /*11f0*/  VIADD R31, R37, 0x24000 ;  /* 0x00024000251f7836 */ /* 0x000fe20000000000 */
[----:B------:R-:W-:Y:S01]  /*1200*/  ISETP.LT.AND P5, PT, R3, 0x1000, !P0 ;  /* 0x000010000300780c */ /* 0x000fe200047a1270 */
[----:B------:R-:W5:Y:S01]  /*1210*/  LDS.128 R12, [R36+0x4400] ;  /* 0x00440000240c7984 */ /* 0x000f620000000c00 */
[----:B------:R-:W-:Y:S01]  /*1220*/  ISETP.LT.AND P4, PT, R2, 0x1000, !P0 ;  /* 0x000010000200780c */ /* 0x000fe20004781270 */
[--C-:B--2---:R-:W-:Y:S01]  /*1230*/  IMAD.WIDE R2, R37, 0x2, R24.reuse ;  /* 0x0000000225027825 */ /* 0x104fe200078e0218 */
[----:B------:R-:W-:Y:S01]  /*1240*/  ISETP.LT.AND P6, PT, R26, 0x1000, !P0 ;  /* 0x000010001a00780c */ /* 0x000fe200047c1270 */
[----:B------:R-:W2:Y:S01]  /*1250*/  LDS.128 R8, [R36+0x5500] ;  /* 0x0055000024087984 */ /* 0x000ea20000000c00 */
[----:B------:R-:W-:Y:S01]  /*1260*/  LOP3.LUT R30, R27, 0x50, RZ, 0xfc, !PT ;  /* 0x000000501b1e7812 */ /* 0x000fe200078efcff */
[----:B---3--:R-:W-:Y:S01]  /*1270*/  VIADD R33, R37, 0x30000 ;  /* 0x0003000025217836 */ /* 0x008fe20000000000 */
[----:B------:R-:W-:Y:S01]  /*1280*/  ISETP.LT.AND P3, PT, R0, 0x1000, !P0 ;  /* 0x000010000000780c */ /* 0x000fe20004761270 */
[----:B------:R-:W3:Y:S01]  /*1290*/  LDS.128 R4, [R36+0x6600] ;  /* 0x0066000024047984 */ /* 0x000ee20000000c00 */
[----:B------:R-:W-:Y:S01]  /*12a0*/  LOP3.LUT R28, R27, 0x60, RZ, 0xfc, !PT ;  /* 0x000000601b1c7812 */ /* 0x000fe200078efcff */
[----:B------:R-:W-:Y:S01]  /*12b0*/  VIADD R35, R37, 0x3c000 ;  /* 0x0003c00025237836 */ /* 0x000fe20000000000 */
[----:B------:R-:W-:Y:S01]  /*12c0*/  LOP3.LUT R0, R27, 0x70, RZ, 0xfc, !PT ;  /* 0x000000701b007812 */ /* 0x000fe200078efcff */
[----:B------:R-:W-:Y:S01]  /*12d0*/  IMAD.WIDE R26, R29, 0x2, R24 ;  /* 0x000000021d1a7825 */ /* 0x000fe200078e0218 */
[----:B------:R-:W-:-:S03]  /*12e0*/  ISETP.LT.AND P2, PT, R30, 0x1000, !P0 ;  /* 0x000010001e00780c */ /* 0x000fc60004741270 */
[C---:B------:R-:W-:Y:S02]  /*12f0*/  VIADD R29, R37.reuse, 0x18000 ;  /* 0x00018000251d7836 */ /* 0x040fe40000000000 */
[----:B------:R-:W-:Y:S02]  /*1300*/  VIADD R39, R37, 0x48000 ;  /* 0x0004800025277836 */ /* 0x000fe40000000000 */
[--C-:B------:R-:W-:Y:S01]  /*1310*/  IMAD.WIDE R30, R31, 0x2, R24.reuse ;  /* 0x000000021f1e7825 */ /* 0x100fe200078e0218 */
[----:B----4-:R4:W-:Y:S01]  /*1320*/  @P1 STG.E.128 desc[UR16][R2.64], R44 ;  /* 0x0000002c02001986 */ /* 0x0109e2000c101d10 */
[----:B------:R-:W-:Y:S02]  /*1330*/  ISETP.LT.AND P1, PT, R28, 0x1000, !P0 ;  /* 0x000010001c00780c */ /* 0x000fe40004721270 */
[--C-:B------:R-:W-:Y:S01]  /*1340*/  IMAD.WIDE R28, R29, 0x2, R24.reuse ;  /* 0x000000021d1c7825 */ /* 0x100fe200078e0218 */
[----:B------:R-:W-:Y:S01]  /*1350*/  ISETP.LT.AND P0, PT, R0, 0x1000, !P0 ;  /* 0x000010000000780c */ /* 0x000fe20004701270 */
[----:B-1---5:R1:W-:Y:S04]  /*1360*/  @P6 STG.E.128 desc[UR16][R26.64], R52 ;  /* 0x000000341a006986 */ /* 0x0223e8000c101d10 */
[----:B------:R1:W-:Y:S04]  /*1370*/  @P5 STG.E.128 desc[UR16][R28.64], R20 ;  /* 0x000000141c005986 */ /* 0x0003e8000c101d10 */
[----:B------:R1:W-:Y:S01]  /*1380*/  @P4 STG.E.128 desc[UR16][R30.64], R16 ;  /* 0x000000101e004986 */ /* 0x0003e2000c101d10 */
[----:B----4-:R-:W-:-:S04]  /*1390*/  IMAD.WIDE R2, R33, 0x2, R24 ;  /* 0x0000000221027825 */ /* 0x010fc800078e0218 */
[--C-:B------:R-:W-:Y:S01]  /*13a0*/  IMAD.WIDE R32, R35, 0x2, R24.reuse ;  /* 0x0000000223207825 */ /* 0x100fe200078e0218 */
[----:B------:R1:W-:Y:S03]  /*13b0*/  @P3 STG.E.128 desc[UR16][R2.64], R12 ;  /* 0x0000000c02003986 */ /* 0x0003e6000c101d10 */
[----:B------:R-:W-:Y:S01]  /*13c0*/  IMAD.WIDE R34, R39, 0x2, R24 ;  /* 0x0000000227227825 */ /* 0x000fe200078e0218 */
[----:B--2---:R1:W-:Y:S04]  /*13d0*/  @P2 STG.E.128 desc[UR16][R32.64], R8 ;  /* 0x0000000820002986 */ /* 0x0043e8000c101d10 */
[----:B---3--:R1:W-:Y:S01]  /*13e0*/  @P1 STG.E.128 desc[UR16][R34.64], R4 ;  /* 0x0000000422001986 */ /* 0x0083e2000c101d10 */
[----:B------:R-:W-:Y:S05]  /*13f0*/  @!P0 EXIT ;  /* 0x000000000000894d */ /* 0x000fea0003800000 */
[----:B-1----:R-:W1:Y:S01]  /*1400*/  LDS.128 R4, [R36+0x7700] ;  /* 0x0077000024047984 */ /* 0x002e620000000c00 */
[----:B------:R-:W-:-:S04]  /*1410*/  VIADD R37, R37, 0x54000 ;  /* 0x0005400025257836 */ /* 0x000fc80000000000 */
[----:B------:R-:W-:-:S05]  /*1420*/  IMAD.WIDE R24, R37, 0x2, R24 ;  /* 0x0000000225187825 */ /* 0x000fca00078e0218 */
[----:B-1----:R-:W-:Y:S01]  /*1430*/  STG.E.128 desc[UR16][R24.64], R4 ;  /* 0x0000000418007986 */ /* 0x002fe2000c101d10 */
[----:B------:R-:W-:Y:S05]  /*1440*/  EXIT ;  /* 0x000000000000794d */ /* 0x000fea0003800000 */
.L_x_1:
[----:B------:R-:W-:-:S00]  /*1450*/  BRA `(.L_x_1) ;  /* 0xfffffffc00fc7947 */ /* 0x000fc0000383ffff */
[----:B------:R-:W-:-:S00]  /*1460*/  NOP ;  /* 0x0000000000007918 */ /* 0x000fc00000000000 */
        /* <DEDUP_REMOVED lines=9> */
.L_x_2:


//--------------------- .nv.shared.triton_mm      --------------------------
	.section	.nv.shared.triton_mm,"aw",@nobits
	.sectionflags	@""
	.align	16
	.zero		1024


//--------------------- .nv.constant0.triton_mm   --------------------------
	.section	.nv.constant0.triton_mm,"a",@progbits
	.sectionflags	@""
	.align	4
.nv.constant0.triton_mm:
	.zero		552
